	.headerflags	@"EF_CUDA_TEXMODE_UNIFIED EF_CUDA_64BIT_ADDRESS EF_CUDA_ACCELERATORS EF_CUDA_SM90 EF_CUDA_VIRTUAL_SM(EF_CUDA_SM90)"
	.elftype	@"ET_EXEC"


//--------------------- .nv.info                  --------------------------
	.section	.nv.info,"",@"SHT_CUDA_INFO"
	.align	4


	//----- nvinfo : EIATTR_REGCOUNT
	.align		4
        /*0000*/ 	.byte	0x04, 0x2f
        /*0002*/ 	.short	(.L_1 - .L_0)
	.align		4
.L_0:
        /*0004*/ 	.word	index@(triton_poi_fused_cat_13)
        /*0008*/ 	.word	0x00000013


	//----- nvinfo : EIATTR_MIN_STACK_SIZE
	.align		4
.L_1:
        /*000c*/ 	.byte	0x04, 0x12
        /*000e*/ 	.short	(.L_3 - .L_2)
	.align		4
.L_2:
        /*0010*/ 	.word	index@(triton_poi_fused_cat_13)
        /*0014*/ 	.word	0x00000000


	//----- nvinfo : EIATTR_FRAME_SIZE
	.align		4
.L_3:
        /*0018*/ 	.byte	0x04, 0x11
        /*001a*/ 	.short	(.L_5 - .L_4)
	.align		4
.L_4:
        /*001c*/ 	.word	index@(triton_poi_fused_cat_13)
        /*0020*/ 	.word	0x00000000


	//----- nvinfo : EIATTR_MIN_STACK_SIZE
	.align		4
.L_5:
        /*0024*/ 	.byte	0x04, 0x12
        /*0026*/ 	.short	(.L_7 - .L_6)
	.align		4
.L_6:
        /*0028*/ 	.word	index@(triton_poi_fused_cat_13)
        /*002c*/ 	.word	0x00000000
.L_7:


//--------------------- .nv.info.triton_poi_fused_cat_13 --------------------------
	.section	.nv.info.triton_poi_fused_cat_13,"",@"SHT_CUDA_INFO"
	.sectionflags	@""
	.align	4


	//----- nvinfo : EIATTR_CUDA_API_VERSION
	.align		4
        /*0000*/ 	.byte	0x04, 0x37
        /*0002*/ 	.short	(.L_9 - .L_8)
.L_8:
        /*0004*/ 	.word	0x0000007c


	//----- nvinfo : EIATTR_KPARAM_INFO
	.align		4
.L_9:
        /*0008*/ 	.byte	0x04, 0x17
        /*000a*/ 	.short	(.L_11 - .L_10)
.L_10:
        /*000c*/ 	.word	0x00000000
        /*0010*/ 	.short	0x0004
        /*0012*/ 	.short	0x0020
        /*0014*/ 	.byte	0x00, 0xf0, 0x11, 0x00


	//----- nvinfo : EIATTR_KPARAM_INFO
	.align		4
.L_11:
        /*0018*/ 	.byte	0x04, 0x17
        /*001a*/ 	.short	(.L_13 - .L_12)
.L_12:
        /*001c*/ 	.word	0x00000000
        /*0020*/ 	.short	0x0003
        /*0022*/ 	.short	0x0018
        /*0024*/ 	.byte	0x00, 0xf4, 0x21, 0x00


	//----- nvinfo : EIATTR_KPARAM_INFO
	.align		4
.L_13:
        /*0028*/ 	.byte	0x04, 0x17
        /*002a*/ 	.short	(.L_15 - .L_14)
.L_14:
        /*002c*/ 	.word	0x00000000
        /*0030*/ 	.short	0x0002
        /*0032*/ 	.short	0x0010
        /*0034*/ 	.byte	0x00, 0xf4, 0x21, 0x00


	//----- nvinfo : EIATTR_KPARAM_INFO
	.align		4
.L_15:
        /*0038*/ 	.byte	0x04, 0x17
        /*003a*/ 	.short	(.L_17 - .L_16)
.L_16:
        /*003c*/ 	.word	0x00000000
        /*0040*/ 	.short	0x0001
        /*0042*/ 	.short	0x0008
        /*0044*/ 	.byte	0x00, 0xf4, 0x21, 0x00


	//----- nvinfo : EIATTR_KPARAM_INFO
	.align		4
.L_17:
        /*0048*/ 	.byte	0x04, 0x17
        /*004a*/ 	.short	(.L_19 - .L_18)
.L_18:
        /*004c*/ 	.word	0x00000000
        /*0050*/ 	.short	0x0000
        /*0052*/ 	.short	0x0000
        /*0054*/ 	.byte	0x00, 0xf4, 0x21, 0x00


	//----- nvinfo : EIATTR_SPARSE_MMA_MASK
	.align		4
.L_19:
        /*0058*/ 	.byte	0x03, 0x50
        /*005a*/ 	.short	0x0000


	//----- nvinfo : EIATTR_MAXREG_COUNT
	.align		4
        /*005c*/ 	.byte	0x03, 0x1b
        /*005e*/ 	.short	0x00ff


	//----- nvinfo : EIATTR_EXIT_INSTR_OFFSETS
	.align		4
        /*0060*/ 	.byte	0x04, 0x1c
        /*0062*/ 	.short	(.L_21 - .L_20)


	//   ....[0]....
.L_20:
        /*0064*/ 	.word	0x00000350


	//----- nvinfo : EIATTR_REQNTID
	.align		4
.L_21:
        /*0068*/ 	.byte	0x04, 0x10
        /*006a*/ 	.short	(.L_23 - .L_22)
.L_22:
        /*006c*/ 	.word	0x00000100
        /*0070*/ 	.word	0x00000001
        /*0074*/ 	.word	0x00000001


	//----- nvinfo : EIATTR_CBANK_PARAM_SIZE
	.align		4
.L_23:
        /*0078*/ 	.byte	0x03, 0x19
        /*007a*/ 	.short	0x0024


	//----- nvinfo : EIATTR_PARAM_CBANK
	.align		4
        /*007c*/ 	.byte	0x04, 0x0a
        /*007e*/ 	.short	(.L_25 - .L_24)
	.align		4
.L_24:
        /*0080*/ 	.word	index@(.nv.constant0.triton_poi_fused_cat_13)
        /*0084*/ 	.short	0x0210
        /*0086*/ 	.short	0x0024


	//----- nvinfo : EIATTR_SW_WAR
	.align		4
.L_25:
        /*0088*/ 	.byte	0x04, 0x36
        /*008a*/ 	.short	(.L_27 - .L_26)
.L_26:
        /*008c*/ 	.word	0x00000008
.L_27:


//--------------------- .nv.callgraph             --------------------------
	.section	.nv.callgraph,"",@"SHT_CUDA_CALLGRAPH"
	.align	4
	.sectionentsize	8
	.align		4
        /*0000*/ 	.word	0x00000000
	.align		4
        /*0004*/ 	.word	0xffffffff
	.align		4
        /*0008*/ 	.word	0x00000000
	.align		4
        /*000c*/ 	.word	0xfffffffe
	.align		4
        /*0010*/ 	.word	0x00000000
	.align		4
        /*0014*/ 	.word	0xfffffffd
	.align		4
        /*0018*/ 	.word	0x00000000
	.align		4
        /*001c*/ 	.word	0xfffffffc


//--------------------- .text.triton_poi_fused_cat_13 --------------------------
	.section	.text.triton_poi_fused_cat_13,"ax",@progbits
	.align	128
        .global         triton_poi_fused_cat_13
        .type           triton_poi_fused_cat_13,@function
        .size           triton_poi_fused_cat_13,(.L_x_1 - triton_poi_fused_cat_13)
        .other          triton_poi_fused_cat_13,@"STO_CUDA_ENTRY STV_DEFAULT"
triton_poi_fused_cat_13:
.text.triton_poi_fused_cat_13:
[----:B------:R-:W-:Y:S01]  /*0000*/  LDC R1, c[0x0][0x28] ;  /* 0x00000a00ff017b82 */ /* 0x000fe20000000800 */
[----:B------:R-:W1:Y:S07]  /*0010*/  S2R R0, SR_TID.X ;  /* 0x0000000000007919 */ /* 0x000e6e0000002100 */
[----:B------:R-:W2:Y:S01]  /*0020*/  LDC.64 R4, c[0x0][0x218] ;  /* 0x00008600ff047b82 */ /* 0x000ea20000000a00 */
[----:B------:R-:W-:Y:S01]  /*0030*/  ULDC.64 UR6, c[0x0][0x220] ;  /* 0x0000880000067ab9 */ /* 0x000fe20000000a00 */
[----:B------:R-:W-:Y:S01]  /*0040*/  ULDC.64 UR4, c[0x0][0x208] ;  /* 0x0000820000047ab9 */ /* 0x000fe20000000a00 */
[----:B------:R-:W3:Y:S01]  /*0050*/  S2R R3, SR_CTAID.X ;  /* 0x0000000000037919 */ /* 0x000ee20000002500 */
[----:B-1----:R-:W-:-:S05]  /*0060*/  IMAD.SHL.U32 R0, R0, 0x2, RZ ;  /* 0x0000000200007824 */ /* 0x002fca00078e00ff */
[----:B------:R-:W-:-:S05]  /*0070*/  LOP3.LUT R0, R0, 0x1fe, RZ, 0xc0, !PT ;  /* 0x000001fe00007812 */ /* 0x000fca00078ec0ff */
[----:B---3--:R-:W-:Y:S02]  /*0080*/  IMAD R0, R3, 0x200, R0 ;  /* 0x0000020003007824 */ /* 0x008fe400078e0200 */
[----:B------:R-:W1:Y:S03]  /*0090*/  LDC.64 R2, c[0x0][0x210] ;  /* 0x00008400ff027b82 */ /* 0x000e660000000a00 */
[----:B------:R-:W-:-:S04]  /*00a0*/  SHF.R.S32.HI R7, RZ, 0x1f, R0 ;  /* 0x0000001fff077819 */ /* 0x000fc80000011400 */
[CC--:B------:R-:W-:Y:S02]  /*00b0*/  LEA.HI R6, R7.reuse, R0.reuse, RZ, 0x8 ;  /* 0x0000000007067211 */ /* 0x0c0fe400078f40ff */
[----:B------:R-:W-:Y:S02]  /*00c0*/  LEA.HI R10, R7, R0, RZ, 0x10 ;  /* 0x00000000070a7211 */ /* 0x000fe400078f80ff */
[----:B------:R-:W-:Y:S02]  /*00d0*/  SHF.R.S32.HI R8, RZ, 0x8, R6 ;  /* 0x00000008ff087819 */ /* 0x000fe40000011406 */
[----:B------:R-:W-:Y:S02]  /*00e0*/  LOP3.LUT R7, R6, 0xffffff00, RZ, 0xc0, !PT ;  /* 0xffffff0006077812 */ /* 0x000fe400078ec0ff */
[----:B------:R-:W-:Y:S02]  /*00f0*/  LEA.HI R9, R8, R8, RZ, 0x8 ;  /* 0x0000000808097211 */ /* 0x000fe400078f40ff */
[----:B------:R-:W-:Y:S01]  /*0100*/  SHF.R.S32.HI R11, RZ, 0x10, R10 ;  /* 0x00000010ff0b7819 */ /* 0x000fe2000001140a */
[----:B------:R-:W-:Y:S01]  /*0110*/  IMAD.IADD R7, R0, 0x1, -R7 ;  /* 0x0000000100077824 */ /* 0x000fe200078e0a07 */
[----:B------:R-:W-:-:S03]  /*0120*/  LOP3.LUT R9, R9, 0xffffff00, RZ, 0xc0, !PT ;  /* 0xffffff0009097812 */ /* 0x000fc600078ec0ff */
[----:B------:R-:W-:Y:S01]  /*0130*/  IMAD.SHL.U32 R6, R11, 0x8000, RZ ;  /* 0x000080000b067824 */ /* 0x000fe200078e00ff */
[----:B------:R-:W-:Y:S01]  /*0140*/  LOP3.LUT R11, R10, 0xffff0000, RZ, 0xc0, !PT ;  /* 0xffff00000a0b7812 */ /* 0x000fe200078ec0ff */
[----:B------:R-:W-:Y:S01]  /*0150*/  IMAD.IADD R9, R8, 0x1, -R9 ;  /* 0x0000000108097824 */ /* 0x000fe200078e0a09 */
[----:B------:R-:W-:Y:S02]  /*0160*/  SHF.R.S32.HI R10, RZ, 0x1f, R7 ;  /* 0x0000001fff0a7819 */ /* 0x000fe40000011407 */
[----:B------:R-:W-:Y:S01]  /*0170*/  SHF.R.S32.HI R13, RZ, 0x1f, R6 ;  /* 0x0000001fff0d7819 */ /* 0x000fe20000011406 */
[C---:B------:R-:W-:Y:S01]  /*0180*/  IMAD.SHL.U32 R8, R9.reuse, 0x100, RZ ;  /* 0x0000010009087824 */ /* 0x040fe200078e00ff */
[C---:B------:R-:W-:Y:S01]  /*0190*/  ISETP.GE.AND P0, PT, R9.reuse, 0x80, PT ;  /* 0x000000800900780c */ /* 0x040fe20003f06270 */
[----:B--2---:R-:W-:Y:S01]  /*01a0*/  IMAD.WIDE R4, R9, 0x4, R4 ;  /* 0x0000000409047825 */ /* 0x004fe200078e0204 */
[----:B------:R-:W-:Y:S02]  /*01b0*/  IADD3 R11, R6, R0, -R11 ;  /* 0x00000000060b7210 */ /* 0x000fe40007ffe80b */
[----:B------:R-:W-:-:S02]  /*01c0*/  IADD3 R7, P1, P2, R8, R7, R6 ;  /* 0x0000000708077210 */ /* 0x000fc40007a3e006 */
[----:B------:R-:W-:Y:S01]  /*01d0*/  SHF.R.S32.HI R8, RZ, 0x1f, R8 ;  /* 0x0000001fff087819 */ /* 0x000fe20000011408 */
[----:B-1----:R-:W-:-:S03]  /*01e0*/  IMAD.WIDE R2, R11, 0x4, R2 ;  /* 0x000000040b027825 */ /* 0x002fc600078e0202 */
[----:B------:R-:W-:Y:S02]  /*01f0*/  IADD3.X R8, R8, R10, R13, P1, P2 ;  /* 0x0000000a08087210 */ /* 0x000fe40000fe440d */
[----:B------:R-:W-:Y:S02]  /*0200*/  CS2R R10, SRZ ;  /* 0x00000000000a7805 */ /* 0x000fe4000001ff00 */
[----:B------:R-:W-:Y:S02]  /*0210*/  ISETP.GT.AND P1, PT, R9, 0x7f, PT ;  /* 0x0000007f0900780c */ /* 0x000fe40003f24270 */
[----:B------:R-:W-:Y:S02]  /*0220*/  CS2R R12, SRZ ;  /* 0x00000000000c7805 */ /* 0x000fe4000001ff00 */
[C---:B------:R-:W-:Y:S02]  /*0230*/  LEA R6, P2, R7.reuse, UR6, 0x2 ;  /* 0x0000000607067c11 */ /* 0x040fe4000f8410ff */
[----:B------:R-:W-:Y:S01]  /*0240*/  CS2R R14, SRZ ;  /* 0x00000000000e7805 */ /* 0x000fe2000001ff00 */
[----:B------:R-:W2:Y:S01]  /*0250*/  @!P0 LDG.E.64 R10, desc[UR4][R2.64] ;  /* 0x00000004020a8981 */ /* 0x000ea2000c1e1b00 */
[----:B------:R-:W-:-:S02]  /*0260*/  LEA.HI.X R7, R7, UR7, R8, 0x2, P2 ;  /* 0x0000000707077c11 */ /* 0x000fc400090f1408 */
[----:B------:R-:W1:Y:S01]  /*0270*/  LDC.64 R8, c[0x0][0x228] ;  /* 0x00008a00ff087b82 */ /* 0x000e620000000a00 */
[----:B------:R-:W3:Y:S04]  /*0280*/  @!P0 LDG.E.EL R12, desc[UR4][R4.64] ;  /* 0x00000004040c8981 */ /* 0x000ee8000c2e1900 */
[----:B------:R-:W4:Y:S04]  /*0290*/  @!P0 LDG.E.EL R13, desc[UR4][R4.64] ;  /* 0x00000004040d8981 */ /* 0x000f28000c2e1900 */
[----:B------:R-:W5:Y:S01]  /*02a0*/  @P1 LDG.E.64 R14, desc[UR4][R6.64+-0x20000] ;  /* 0xfe000004060e1981 */ /* 0x000f62000c1e1b00 */
[----:B--2---:R-:W-:-:S02]  /*02b0*/  SEL R10, R10, RZ, !P0 ;  /* 0x000000ff0a0a7207 */ /* 0x004fc40004000000 */
[----:B------:R-:W-:Y:S02]  /*02c0*/  SEL R16, R11, RZ, !P0 ;  /* 0x000000ff0b107207 */ /* 0x000fe40004000000 */
[----:B---3--:R-:W-:Y:S02]  /*02d0*/  SEL R3, R12, RZ, !P0 ;  /* 0x000000ff0c037207 */ /* 0x008fe40004000000 */
[----:B----4-:R-:W-:-:S03]  /*02e0*/  SEL R13, R13, RZ, !P0 ;  /* 0x000000ff0d0d7207 */ /* 0x010fc60004000000 */
[----:B------:R-:W-:Y:S01]  /*02f0*/  FADD R12, R10, R3 ;  /* 0x000000030a0c7221 */ /* 0x000fe20000000000 */
[----:B-1----:R-:W-:Y:S01]  /*0300*/  IMAD.WIDE R2, R0, 0x4, R8 ;  /* 0x0000000400027825 */ /* 0x002fe200078e0208 */
[----:B-----5:R-:W-:-:S03]  /*0310*/  @P0 SEL R12, R14, RZ, P1 ;  /* 0x000000ff0e0c0207 */ /* 0x020fc60000800000 */
[----:B------:R-:W-:Y:S01]  /*0320*/  FADD R13, R16, R13 ;  /* 0x0000000d100d7221 */ /* 0x000fe20000000000 */
[----:B------:R-:W-:-:S05]  /*0330*/  @P0 SEL R13, R15, RZ, P1 ;  /* 0x000000ff0f0d0207 */ /* 0x000fca0000800000 */
[----:B------:R-:W-:Y:S01]  /*0340*/  STG.E.64 desc[UR4][R2.64], R12 ;  /* 0x0000000c02007986 */ /* 0x000fe2000c101b04 */
[----:B------:R-:W-:Y:S05]  /*0350*/  EXIT ;  /* 0x000000000000794d */ /* 0x000fea0003800000 */
.L_x_0:
[----:B------:R-:W-:-:S00]  /*0360*/  BRA `(.L_x_0) ;  /* 0xfffffffc00fc7947 */ /* 0x000fc0000383ffff */
[----:B------:R-:W-:-:S00]  /*0370*/  NOP ;  /* 0x0000000000007918 */ /* 0x000fc00000000000 */
        /* <DEDUP_REMOVED lines=8> */
.L_x_1:


//--------------------- .nv.constant0.triton_poi_fused_cat_13 --------------------------
	.section	.nv.constant0.triton_poi_fused_cat_13,"a",@progbits
	.sectionflags	@""
	.align	4
.nv.constant0.triton_poi_fused_cat_13:
	.zero		564
